//
// Generated by NVIDIA NVVM Compiler
//
// Compiler Build ID: CL-36424714
// Cuda compilation tools, release 13.0, V13.0.88
// Based on NVVM 20.0.0
//

.version 9.0
.target sm_100
.address_size 64

	// .globl	_Z20use_local_memory_GPUf
.extern .func  (.param .b32 func_retval0) vprintf
(
	.param .b64 vprintf_param_0,
	.param .b64 vprintf_param_1
)
;
// _ZZ21use_shared_memory_GPUPfE6sh_arr has been demoted
.global .align 1 .b8 $str[30] = {84, 104, 114, 101, 97, 100, 32, 105, 100, 32, 61, 32, 37, 100, 9, 32, 65, 118, 101, 114, 97, 103, 101, 32, 61, 32, 37, 102, 10};

.visible .entry _Z20use_local_memory_GPUf(
	.param .f32 _Z20use_local_memory_GPUf_param_0
)
{


	ret;

}
	// .globl	_Z21use_global_memory_GPUPf
.visible .entry _Z21use_global_memory_GPUPf(
	.param .u64 .ptr .align 1 _Z21use_global_memory_GPUPf_param_0
)
{
	.reg .b32 	%r<3>;
	.reg .b32 	%f<2>;
	.reg .b64 	%rd<5>;

	ld.param.u64 	%rd1, [_Z21use_global_memory_GPUPf_param_0];
	cvta.to.global.u64 	%rd2, %rd1;
	mov.u32 	%r1, %tid.x;
	shl.b32 	%r2, %r1, 1;
	cvt.rn.f32.u32 	%f1, %r2;
	mul.wide.u32 	%rd3, %r1, 4;
	add.s64 	%rd4, %rd2, %rd3;
	st.global.f32 	[%rd4], %f1;
	ret;

}
	// .globl	_Z21use_shared_memory_GPUPf
.visible .entry _Z21use_shared_memory_GPUPf(
	.param .u64 .ptr .align 1 _Z21use_shared_memory_GPUPf_param_0
)
{
	.local .align 16 .b8 	__local_depot2[16];
	.reg .b64 	%SP;
	.reg .b64 	%SPL;
	.reg .pred 	%p<11>;
	.reg .b32 	%r<47>;
	.reg .b32 	%f<87>;
	.reg .b64 	%rd<9>;
	.reg .b64 	%fd<2>;
	// demoted variable
	.shared .align 4 .b8 _ZZ21use_shared_memory_GPUPfE6sh_arr[512];
	mov.u64 	%SPL, __local_depot2;
	cvta.local.u64 	%SP, %SPL;
	ld.param.u64 	%rd2, [_Z21use_shared_memory_GPUPf_param_0];
	cvta.to.global.u64 	%rd3, %rd2;
	mov.u32 	%r1, %tid.x;
	mul.wide.u32 	%rd4, %r1, 4;
	add.s64 	%rd1, %rd3, %rd4;
	ld.global.f32 	%f16, [%rd1];
	shl.b32 	%r23, %r1, 2;
	mov.u32 	%r24, _ZZ21use_shared_memory_GPUPfE6sh_arr;
	add.s32 	%r2, %r24, %r23;
	st.shared.f32 	[%r2], %f16;
	bar.sync 	0;
	setp.eq.s32 	%p1, %r1, 0;
	mov.f32 	%f86, 0f00000000;
	@%p1 bra 	$L__BB2_13;
	and.b32  	%r3, %r1, 15;
	setp.lt.u32 	%p2, %r1, 16;
	mov.b32 	%r43, 0;
	mov.f32 	%f86, 0f00000000;
	@%p2 bra 	$L__BB2_4;
	and.b32  	%r43, %r1, 1008;
	add.s32 	%r40, %r24, 32;
	neg.s32 	%r41, %r43;
	mov.f32 	%f86, 0f00000000;
$L__BB2_3:
	.pragma "nounroll";
	ld.shared.f32 	%f20, [%r40+-32];
	add.f32 	%f21, %f86, %f20;
	ld.shared.f32 	%f22, [%r40+-28];
	add.f32 	%f23, %f21, %f22;
	ld.shared.f32 	%f24, [%r40+-24];
	add.f32 	%f25, %f23, %f24;
	ld.shared.f32 	%f26, [%r40+-20];
	add.f32 	%f27, %f25, %f26;
	ld.shared.f32 	%f28, [%r40+-16];
	add.f32 	%f29, %f27, %f28;
	ld.shared.f32 	%f30, [%r40+-12];
	add.f32 	%f31, %f29, %f30;
	ld.shared.f32 	%f32, [%r40+-8];
	add.f32 	%f33, %f31, %f32;
	ld.shared.f32 	%f34, [%r40+-4];
	add.f32 	%f35, %f33, %f34;
	ld.shared.f32 	%f36, [%r40];
	add.f32 	%f37, %f35, %f36;
	ld.shared.f32 	%f38, [%r40+4];
	add.f32 	%f39, %f37, %f38;
	ld.shared.f32 	%f40, [%r40+8];
	add.f32 	%f41, %f39, %f40;
	ld.shared.f32 	%f42, [%r40+12];
	add.f32 	%f43, %f41, %f42;
	ld.shared.f32 	%f44, [%r40+16];
	add.f32 	%f45, %f43, %f44;
	ld.shared.f32 	%f46, [%r40+20];
	add.f32 	%f47, %f45, %f46;
	ld.shared.f32 	%f48, [%r40+24];
	add.f32 	%f49, %f47, %f48;
	ld.shared.f32 	%f50, [%r40+28];
	add.f32 	%f86, %f49, %f50;
	add.s32 	%r41, %r41, 16;
	add.s32 	%r40, %r40, 64;
	setp.ne.s32 	%p3, %r41, 0;
	@%p3 bra 	$L__BB2_3;
$L__BB2_4:
	setp.eq.s32 	%p4, %r3, 0;
	@%p4 bra 	$L__BB2_13;
	and.b32  	%r11, %r1, 7;
	setp.lt.u32 	%p5, %r3, 8;
	@%p5 bra 	$L__BB2_7;
	shl.b32 	%r28, %r43, 2;
	add.s32 	%r30, %r24, %r28;
	ld.shared.f32 	%f52, [%r30];
	add.f32 	%f53, %f86, %f52;
	ld.shared.f32 	%f54, [%r30+4];
	add.f32 	%f55, %f53, %f54;
	ld.shared.f32 	%f56, [%r30+8];
	add.f32 	%f57, %f55, %f56;
	ld.shared.f32 	%f58, [%r30+12];
	add.f32 	%f59, %f57, %f58;
	ld.shared.f32 	%f60, [%r30+16];
	add.f32 	%f61, %f59, %f60;
	ld.shared.f32 	%f62, [%r30+20];
	add.f32 	%f63, %f61, %f62;
	ld.shared.f32 	%f64, [%r30+24];
	add.f32 	%f65, %f63, %f64;
	ld.shared.f32 	%f66, [%r30+28];
	add.f32 	%f86, %f65, %f66;
	add.s32 	%r43, %r43, 8;
$L__BB2_7:
	setp.eq.s32 	%p6, %r11, 0;
	@%p6 bra 	$L__BB2_13;
	and.b32  	%r14, %r1, 3;
	setp.lt.u32 	%p7, %r11, 4;
	@%p7 bra 	$L__BB2_10;
	shl.b32 	%r31, %r43, 2;
	add.s32 	%r33, %r24, %r31;
	ld.shared.f32 	%f68, [%r33];
	add.f32 	%f69, %f86, %f68;
	ld.shared.f32 	%f70, [%r33+4];
	add.f32 	%f71, %f69, %f70;
	ld.shared.f32 	%f72, [%r33+8];
	add.f32 	%f73, %f71, %f72;
	ld.shared.f32 	%f74, [%r33+12];
	add.f32 	%f86, %f73, %f74;
	add.s32 	%r43, %r43, 4;
$L__BB2_10:
	setp.eq.s32 	%p8, %r14, 0;
	@%p8 bra 	$L__BB2_13;
	shl.b32 	%r34, %r43, 2;
	add.s32 	%r46, %r24, %r34;
	neg.s32 	%r45, %r14;
$L__BB2_12:
	.pragma "nounroll";
	ld.shared.f32 	%f75, [%r46];
	add.f32 	%f86, %f86, %f75;
	add.s32 	%r46, %r46, 4;
	add.s32 	%r45, %r45, 1;
	setp.ne.s32 	%p9, %r45, 0;
	@%p9 bra 	$L__BB2_12;
$L__BB2_13:
	add.u64 	%rd5, %SP, 0;
	add.u64 	%rd6, %SPL, 0;
	add.s32 	%r36, %r1, 1;
	cvt.rn.f32.u32 	%f76, %r36;
	div.rn.f32 	%f14, %f86, %f76;
	cvt.f64.f32 	%fd1, %f14;
	st.local.u32 	[%rd6], %r1;
	st.local.f64 	[%rd6+8], %fd1;
	mov.u64 	%rd7, $str;
	cvta.global.u64 	%rd8, %rd7;
	{ // callseq 0, 0
	.param .b64 param0;
	st.param.b64 	[param0], %rd8;
	.param .b64 param1;
	st.param.b64 	[param1], %rd5;
	.param .b32 retval0;
	call.uni (retval0), 
	vprintf, 
	(
	param0, 
	param1
	);
	ld.param.b32 	%r37, [retval0];
	} // callseq 0
	ld.global.f32 	%f77, [%rd1];
	setp.leu.f32 	%p10, %f77, %f14;
	@%p10 bra 	$L__BB2_15;
	st.global.f32 	[%rd1], %f14;
$L__BB2_15:
	mov.b32 	%r39, 1078523331;
	st.shared.u32 	[%r2], %r39;
	ret;

}


// ===== COMPILED SASS (sm_100) =====

	.target	sm_100

	.elftype	@"ET_EXEC"


//--------------------- .note.nv.tkinfo           --------------------------
	.section	.note.nv.tkinfo,"",@"SHT_NOTE"
	.sectionflags	@"SHF_NOTE_NV_TKINFO"
	.tkinfo
        /*0018*/ 	.word	0x00000002
        /*0030*/ 	.string	""
        /*0030*/ 	.string	"ptxas"
        /*0030*/ 	.string	"Cuda compilation tools, release 13.0, V13.0.88"
        /*0030*/ 	.string	"Build cuda_13.0.r13.0/compiler.36424714_0"
        /*0030*/ 	.string	"-arch sm_100 -m 64 "



//--------------------- .note.nv.cuinfo           --------------------------
	.section	.note.nv.cuinfo,"",@"SHT_NOTE"
	.sectionflags	@"SHF_NOTE_NV_CUINFO"
        /*0018*/ 	.short	0x0002
        /*001a*/ 	.short	0x0064
        /*001c*/ 	.short	0x0082
	.zero		2


//--------------------- .nv.info                  --------------------------
	.section	.nv.info,"",@"SHT_CUDA_INFO"
	.align	4


	//----- nvinfo : EIATTR_REGCOUNT
	.align		4
        /*0000*/ 	.byte	0x04, 0x2f
        /*0002*/ 	.short	(.L_2 - .L_1)
	.align		4
.L_1:
        /*0004*/ 	.word	index@(_Z20use_local_memory_GPUf)
        /*0008*/ 	.word	0x00000004


	//----- nvinfo : EIATTR_FRAME_SIZE
	.align		4
.L_2:
        /*000c*/ 	.byte	0x04, 0x11
        /*000e*/ 	.short	(.L_4 - .L_3)
	.align		4
.L_3:
        /*0010*/ 	.word	index@(_Z20use_local_memory_GPUf)
        /*0014*/ 	.word	0x00000000


	//----- nvinfo : EIATTR_REGCOUNT
	.align		4
.L_4:
        /*0018*/ 	.byte	0x04, 0x2f
        /*001a*/ 	.short	(.L_6 - .L_5)
	.align		4
.L_5:
        /*001c*/ 	.word	index@(_Z21use_global_memory_GPUPf)
        /*0020*/ 	.word	0x00000008


	//----- nvinfo : EIATTR_FRAME_SIZE
	.align		4
.L_6:
        /*0024*/ 	.byte	0x04, 0x11
        /*0026*/ 	.short	(.L_8 - .L_7)
	.align		4
.L_7:
        /*0028*/ 	.word	index@(_Z21use_global_memory_GPUPf)
        /*002c*/ 	.word	0x00000000


	//----- nvinfo : EIATTR_REGCOUNT
	.align		4
.L_8:
        /*0030*/ 	.byte	0x04, 0x2f
        /*0032*/ 	.short	(.L_10 - .L_9)
	.align		4
.L_9:
        /*0034*/ 	.word	index@(_Z21use_shared_memory_GPUPf)
        /*0038*/ 	.word	0x0000001e


	//----- nvinfo : EIATTR_FRAME_SIZE
	.align		4
.L_10:
        /*003c*/ 	.byte	0x04, 0x11
        /*003e*/ 	.short	(.L_12 - .L_11)
	.align		4
.L_11:
        /*0040*/ 	.word	index@($__internal_0_$__cuda_sm3x_div_rn_noftz_f32_slowpath)
        /*0044*/ 	.word	0x00000010


	//----- nvinfo : EIATTR_FRAME_SIZE
	.align		4
.L_12:
        /*0048*/ 	.byte	0x04, 0x11
        /*004a*/ 	.short	(.L_14 - .L_13)
	.align		4
.L_13:
        /*004c*/ 	.word	index@(_Z21use_shared_memory_GPUPf)
        /*0050*/ 	.word	0x00000010


	//----- nvinfo : EIATTR_MIN_STACK_SIZE
	.align		4
.L_14:
        /*0054*/ 	.byte	0x04, 0x12
        /*0056*/ 	.short	(.L_16 - .L_15)
	.align		4
.L_15:
        /*0058*/ 	.word	index@(_Z21use_shared_memory_GPUPf)
        /*005c*/ 	.word	0x00000010


	//----- nvinfo : EIATTR_MIN_STACK_SIZE
	.align		4
.L_16:
        /*0060*/ 	.byte	0x04, 0x12
        /*0062*/ 	.short	(.L_18 - .L_17)
	.align		4
.L_17:
        /*0064*/ 	.word	index@(_Z21use_global_memory_GPUPf)
        /*0068*/ 	.word	0x00000000


	//----- nvinfo : EIATTR_MIN_STACK_SIZE
	.align		4
.L_18:
        /*006c*/ 	.byte	0x04, 0x12
        /*006e*/ 	.short	(.L_20 - .L_19)
	.align		4
.L_19:
        /*0070*/ 	.word	index@(_Z20use_local_memory_GPUf)
        /*0074*/ 	.word	0x00000000
.L_20:


//--------------------- .nv.compat                --------------------------
	.section	.nv.compat,"",@"SHT_CUDA_COMPAT_INFO"
	.align	4
        /*0000*/ 	.byte	0x02, 0x09, 0x00, 0x00, 0x02, 0x02, 0x01, 0x00, 0x02, 0x05, 0x05, 0x00, 0x03, 0x07, 0x01, 0x01
        /*0010*/ 	.byte	0x02, 0x03, 0x00, 0x00, 0x02, 0x06, 0x01, 0x00, 0x04, 0x0b, 0x08, 0x00, 0x01, 0x00, 0x00, 0x00
        /*0020*/ 	.byte	0x00, 0x00, 0x00, 0x00


//--------------------- .nv.info._Z21use_shared_memory_GPUPf --------------------------
	.section	.nv.info._Z21use_shared_memory_GPUPf,"",@"SHT_CUDA_INFO"
	.sectionflags	@""
	.align	4


	//----- nvinfo : EIATTR_CUDA_API_VERSION
	.align		4
        /*0000*/ 	.byte	0x04, 0x37
        /*0002*/ 	.short	(.L_22 - .L_21)
.L_21:
        /*0004*/ 	.word	0x00000082


	//----- nvinfo : EIATTR_KPARAM_INFO
	.align		4
.L_22:
        /*0008*/ 	.byte	0x04, 0x17
        /*000a*/ 	.short	(.L_24 - .L_23)
.L_23:
        /*000c*/ 	.word	0x00000000
        /*0010*/ 	.short	0x0000
        /*0012*/ 	.short	0x0000
        /*0014*/ 	.byte	0x00, 0xf5, 0x21, 0x00


	//----- nvinfo : EIATTR_SPARSE_MMA_MASK
	.align		4
.L_24:
        /*0018*/ 	.byte	0x03, 0x50
        /*001a*/ 	.short	0x0000


	//----- nvinfo : EIATTR_MAXREG_COUNT
	.align		4
        /*001c*/ 	.byte	0x03, 0x1b
        /*001e*/ 	.short	0x00ff


	//----- nvinfo : EIATTR_NUM_BARRIERS
	.align		4
        /*0020*/ 	.byte	0x02, 0x4c
        /*0022*/ 	.byte	0x01
	.zero		1


	//----- nvinfo : EIATTR_EXTERNS
	.align		4
        /*0024*/ 	.byte	0x04, 0x0f
        /*0026*/ 	.short	(.L_26 - .L_25)


	//   ....[0]....
	.align		4
.L_25:
        /*0028*/ 	.word	index@(vprintf)


	//----- nvinfo : EIATTR_MERCURY_ISA_VERSION
	.align		4
.L_26:
        /*002c*/ 	.byte	0x03, 0x5f
        /*002e*/ 	.short	0x0101


	//----- nvinfo : EIATTR_VRC_CTA_INIT_COUNT
	.align		4
        /*0030*/ 	.byte	0x02, 0x4a
	.zero		1
	.zero		1


	//----- nvinfo : EIATTR_SYSCALL_OFFSETS
	.align		4
        /*0034*/ 	.byte	0x04, 0x46
        /*0036*/ 	.short	(.L_28 - .L_27)


	//   ....[0]....
.L_27:
        /*0038*/ 	.word	0x000007a0


	//----- nvinfo : EIATTR_EXIT_INSTR_OFFSETS
	.align		4
.L_28:
        /*003c*/ 	.byte	0x04, 0x1c
        /*003e*/ 	.short	(.L_30 - .L_29)


	//   ....[0]....
.L_29:
        /*0040*/ 	.word	0x00000800


	//----- nvinfo : EIATTR_CRS_STACK_SIZE
	.align		4
.L_30:
        /*0044*/ 	.byte	0x04, 0x1e
        /*0046*/ 	.short	(.L_32 - .L_31)
.L_31:
        /*0048*/ 	.word	0x00000000


	//----- nvinfo : EIATTR_CBANK_PARAM_SIZE
	.align		4
.L_32:
        /*004c*/ 	.byte	0x03, 0x19
        /*004e*/ 	.short	0x0008


	//----- nvinfo : EIATTR_PARAM_CBANK
	.align		4
        /*0050*/ 	.byte	0x04, 0x0a
        /*0052*/ 	.short	(.L_34 - .L_33)
	.align		4
.L_33:
        /*0054*/ 	.word	index@(.nv.constant0._Z21use_shared_memory_GPUPf)
        /*0058*/ 	.short	0x0380
        /*005a*/ 	.short	0x0008


	//----- nvinfo : EIATTR_SW_WAR
	.align		4
.L_34:
        /*005c*/ 	.byte	0x04, 0x36
        /*005e*/ 	.short	(.L_36 - .L_35)
.L_35:
        /*0060*/ 	.word	0x00000008
.L_36:


//--------------------- .nv.info._Z21use_global_memory_GPUPf --------------------------
	.section	.nv.info._Z21use_global_memory_GPUPf,"",@"SHT_CUDA_INFO"
	.sectionflags	@""
	.align	4


	//----- nvinfo : EIATTR_CUDA_API_VERSION
	.align		4
        /*0000*/ 	.byte	0x04, 0x37
        /*0002*/ 	.short	(.L_38 - .L_37)
.L_37:
        /*0004*/ 	.word	0x00000082


	//----- nvinfo : EIATTR_KPARAM_INFO
	.align		4
.L_38:
        /*0008*/ 	.byte	0x04, 0x17
        /*000a*/ 	.short	(.L_40 - .L_39)
.L_39:
        /*000c*/ 	.word	0x00000000
        /*0010*/ 	.short	0x0000
        /*0012*/ 	.short	0x0000
        /*0014*/ 	.byte	0x00, 0xf5, 0x21, 0x00


	//----- nvinfo : EIATTR_SPARSE_MMA_MASK
	.align		4
.L_40:
        /*0018*/ 	.byte	0x03, 0x50
        /*001a*/ 	.short	0x0000


	//----- nvinfo : EIATTR_MAXREG_COUNT
	.align		4
        /*001c*/ 	.byte	0x03, 0x1b
        /*001e*/ 	.short	0x00ff


	//----- nvinfo : EIATTR_MERCURY_ISA_VERSION
	.align		4
        /*0020*/ 	.byte	0x03, 0x5f
        /*0022*/ 	.short	0x0101


	//----- nvinfo : EIATTR_VRC_CTA_INIT_COUNT
	.align		4
        /*0024*/ 	.byte	0x02, 0x4a
	.zero		1
	.zero		1


	//----- nvinfo : EIATTR_EXIT_INSTR_OFFSETS
	.align		4
        /*0028*/ 	.byte	0x04, 0x1c
        /*002a*/ 	.short	(.L_42 - .L_41)


	//   ....[0]....
.L_41:
        /*002c*/ 	.word	0x00000080


	//----- nvinfo : EIATTR_CBANK_PARAM_SIZE
	.align		4
.L_42:
        /*0030*/ 	.byte	0x03, 0x19
        /*0032*/ 	.short	0x0008


	//----- nvinfo : EIATTR_PARAM_CBANK
	.align		4
        /*0034*/ 	.byte	0x04, 0x0a
        /*0036*/ 	.short	(.L_44 - .L_43)
	.align		4
.L_43:
        /*0038*/ 	.word	index@(.nv.constant0._Z21use_global_memory_GPUPf)
        /*003c*/ 	.short	0x0380
        /*003e*/ 	.short	0x0008


	//----- nvinfo : EIATTR_SW_WAR
	.align		4
.L_44:
        /*0040*/ 	.byte	0x04, 0x36
        /*0042*/ 	.short	(.L_46 - .L_45)
.L_45:
        /*0044*/ 	.word	0x00000008
.L_46:


//--------------------- .nv.info._Z20use_local_memory_GPUf --------------------------
	.section	.nv.info._Z20use_local_memory_GPUf,"",@"SHT_CUDA_INFO"
	.sectionflags	@""
	.align	4


	//----- nvinfo : EIATTR_CUDA_API_VERSION
	.align		4
        /*0000*/ 	.byte	0x04, 0x37
        /*0002*/ 	.short	(.L_48 - .L_47)
.L_47:
        /*0004*/ 	.word	0x00000082


	//----- nvinfo : EIATTR_KPARAM_INFO
	.align		4
.L_48:
        /*0008*/ 	.byte	0x04, 0x17
        /*000a*/ 	.short	(.L_50 - .L_49)
.L_49:
        /*000c*/ 	.word	0x00000000
        /*0010*/ 	.short	0x0000
        /*0012*/ 	.short	0x0000
        /*0014*/ 	.byte	0x00, 0xf0, 0x11, 0x00


	//----- nvinfo : EIATTR_SPARSE_MMA_MASK
	.align		4
.L_50:
        /*0018*/ 	.byte	0x03, 0x50
        /*001a*/ 	.short	0x0000


	//----- nvinfo : EIATTR_MAXREG_COUNT
	.align		4
        /*001c*/ 	.byte	0x03, 0x1b
        /*001e*/ 	.short	0x00ff


	//----- nvinfo : EIATTR_MERCURY_ISA_VERSION
	.align		4
        /*0020*/ 	.byte	0x03, 0x5f
        /*0022*/ 	.short	0x0101


	//----- nvinfo : EIATTR_VRC_CTA_INIT_COUNT
	.align		4
        /*0024*/ 	.byte	0x02, 0x4a
	.zero		1
	.zero		1


	//----- nvinfo : EIATTR_EXIT_INSTR_OFFSETS
	.align		4
        /*0028*/ 	.byte	0x04, 0x1c
        /*002a*/ 	.short	(.L_52 - .L_51)


	//   ....[0]....
.L_51:
        /*002c*/ 	.word	0x00000010


	//----- nvinfo : EIATTR_CBANK_PARAM_SIZE
	.align		4
.L_52:
        /*0030*/ 	.byte	0x03, 0x19
        /*0032*/ 	.short	0x0004


	//----- nvinfo : EIATTR_PARAM_CBANK
	.align		4
        /*0034*/ 	.byte	0x04, 0x0a
        /*0036*/ 	.short	(.L_54 - .L_53)
	.align		4
.L_53:
        /*0038*/ 	.word	index@(.nv.constant0._Z20use_local_memory_GPUf)
        /*003c*/ 	.short	0x0380
        /*003e*/ 	.short	0x0004


	//----- nvinfo : EIATTR_SW_WAR
	.align		4
.L_54:
        /*0040*/ 	.byte	0x04, 0x36
        /*0042*/ 	.short	(.L_56 - .L_55)
.L_55:
        /*0044*/ 	.word	0x00000008
.L_56:


//--------------------- .nv.callgraph             --------------------------
	.section	.nv.callgraph,"",@"SHT_CUDA_CALLGRAPH"
	.align	4
	.sectionentsize	8
	.align		4
        /*0000*/ 	.word	0x00000000
	.align		4
        /*0004*/ 	.word	0xffffffff
	.align		4
        /*0008*/ 	.word	index@(_Z21use_shared_memory_GPUPf)
	.align		4
        /*000c*/ 	.word	index@(vprintf)
	.align		4
        /*0010*/ 	.word	0x00000000
	.align		4
        /*0014*/ 	.word	0xfffffffe
	.align		4
        /*0018*/ 	.word	0x00000000
	.align		4
        /*001c*/ 	.word	0xfffffffd
	.align		4
        /*0020*/ 	.word	0x00000000
	.align		4
        /*0024*/ 	.word	0xfffffffc


//--------------------- .nv.constant4             --------------------------
	.section	.nv.constant4,"a",@progbits
	.align	8
	.align		8
.nv.constant4:
        /*0000*/ 	.dword	vprintf
	.align		8
        /*0008*/ 	.dword	$str


//--------------------- .text._Z21use_shared_memory_GPUPf --------------------------
	.section	.text._Z21use_shared_memory_GPUPf,"ax",@progbits
	.align	128
        .global         _Z21use_shared_memory_GPUPf
        .type           _Z21use_shared_memory_GPUPf,@function
        .size           _Z21use_shared_memory_GPUPf,(.L_x_25 - _Z21use_shared_memory_GPUPf)
        .other          _Z21use_shared_memory_GPUPf,@"STO_CUDA_ENTRY STV_DEFAULT"
_Z21use_shared_memory_GPUPf:
.text._Z21use_shared_memory_GPUPf:
[----:B------:R-:W0:Y:S01]  /*0000*/  LDC R1, c[0x0][0x37c] ;  /* 0x0000df00ff017b82 */ /* 0x000e220000000800 */
[----:B------:R-:W1:Y:S07]  /*0010*/  S2R R0, SR_TID.X ;  /* 0x0000000000007919 */ /* 0x000e6e0000002100 */
[----:B------:R-:W1:Y:S01]  /*0020*/  LDC.64 R16, c[0x0][0x380] ;  /* 0x0000e000ff107b82 */ /* 0x000e620000000a00 */
[----:B------:R-:W2:Y:S01]  /*0030*/  LDCU.64 UR36, c[0x0][0x358] ;  /* 0x00006b00ff2477ac */ /* 0x000ea20008000a00 */
[----:B0-----:R-:W-:-:S02]  /*0040*/  VIADD R1, R1, 0xfffffff0 ;  /* 0xfffffff001017836 */ /* 0x001fc40000000000 */
[----:B-1----:R-:W-:-:S05]  /*0050*/  IMAD.WIDE.U32 R16, R0, 0x4, R16 ;  /* 0x0000000400107825 */ /* 0x002fca00078e0010 */
[----:B--2---:R-:W2:Y:S01]  /*0060*/  LDG.E R3, desc[UR36][R16.64] ;  /* 0x0000002410037981 */ /* 0x004ea2000c1e1900 */
[----:B------:R-:W0:Y:S01]  /*0070*/  S2UR UR5, SR_CgaCtaId ;  /* 0x00000000000579c3 */ /* 0x000e220000008800 */
[----:B------:R-:W-:Y:S01]  /*0080*/  UMOV UR4, 0x400 ;  /* 0x0000040000047882 */ /* 0x000fe20000000000 */
[----:B------:R-:W1:Y:S01]  /*0090*/  LDCU UR6, c[0x0][0x2fc] ;  /* 0x00005f80ff0677ac */ /* 0x000e620008000800 */
[C---:B------:R-:W-:Y:S01]  /*00a0*/  ISETP.NE.AND P0, PT, R0.reuse, RZ, PT ;  /* 0x000000ff0000720c */ /* 0x040fe20003f05270 */
[----:B------:R-:W-:Y:S01]  /*00b0*/  BSSY.RECONVERGENT B0, `(.L_x_0) ;  /* 0x0000056000007945 */ /* 0x000fe20003800200 */
[----:B------:R-:W-:Y:S01]  /*00c0*/  IMAD.MOV.U32 R27, RZ, RZ, RZ ;  /* 0x000000ffff1b7224 */ /* 0x000fe200078e00ff */
[----:B0-----:R-:W-:Y:S01]  /*00d0*/  ULEA UR4, UR5, UR4, 0x18 ;  /* 0x0000000405047291 */ /* 0x001fe2000f8ec0ff */
[----:B------:R-:W0:Y:S05]  /*00e0*/  LDCU UR5, c[0x0][0x2f8] ;  /* 0x00005f00ff0577ac */ /* 0x000e2a0008000800 */
[----:B------:R-:W-:-:S02]  /*00f0*/  LEA R2, R0, UR4, 0x2 ;  /* 0x0000000400027c11 */ /* 0x000fc4000f8e10ff */
[----:B0-----:R-:W-:-:S05]  /*0100*/  IADD3 R6, P1, PT, R1, UR5, RZ ;  /* 0x0000000501067c10 */ /* 0x001fca000ff3e0ff */
[----:B-1----:R-:W-:Y:S01]  /*0110*/  IMAD.X R7, RZ, RZ, UR6, P1 ;  /* 0x00000006ff077e24 */ /* 0x002fe200088e06ff */
[----:B--2---:R0:W-:Y:S01]  /*0120*/  STS [R2], R3 ;  /* 0x0000000302007388 */ /* 0x0041e20000000800 */
[----:B------:R-:W-:Y:S06]  /*0130*/  BAR.SYNC.DEFER_BLOCKING 0x0 ;  /* 0x0000000000007b1d */ /* 0x000fec0000010000 */
[----:B------:R-:W-:Y:S05]  /*0140*/  @!P0 BRA `(.L_x_1) ;  /* 0x0000000400308947 */ /* 0x000fea0003800000 */
[C---:B------:R-:W-:Y:S01]  /*0150*/  ISETP.GE.U32.AND P0, PT, R0.reuse, 0x10, PT ;  /* 0x000000100000780c */ /* 0x040fe20003f06070 */
[----:B------:R-:W-:Y:S01]  /*0160*/  BSSY.RECONVERGENT B1, `(.L_x_2) ;  /* 0x0000023000017945 */ /* 0x000fe20003800200 */
[----:B------:R-:W-:Y:S01]  /*0170*/  LOP3.LUT R5, R0, 0xf, RZ, 0xc0, !PT ;  /* 0x0000000f00057812 */ /* 0x000fe200078ec0ff */
[----:B------:R-:W-:Y:S02]  /*0180*/  HFMA2 R27, -RZ, RZ, 0, 0 ;  /* 0x00000000ff1b7431 */ /* 0x000fe400000001ff */
[----:B0-----:R-:W-:Y:S01]  /*0190*/  IMAD.MOV.U32 R3, RZ, RZ, RZ ;  /* 0x000000ffff037224 */ /* 0x001fe200078e00ff */
[----:B------:R-:W-:-:S07]  /*01a0*/  ISETP.NE.AND P1, PT, R5, RZ, PT ;  /* 0x000000ff0500720c */ /* 0x000fce0003f25270 */
[----:B------:R-:W-:Y:S06]  /*01b0*/  @!P0 BRA `(.L_x_3) ;  /* 0x0000000000748947 */ /* 0x000fec0003800000 */
[----:B------:R-:W-:Y:S01]  /*01c0*/  UIADD3 UR5, UPT, UPT, UR4, 0x20, URZ ;  /* 0x0000002004057890 */ /* 0x000fe2000fffe0ff */
[----:B------:R-:W-:Y:S01]  /*01d0*/  LOP3.LUT R3, R0, 0x3f0, RZ, 0xc0, !PT ;  /* 0x000003f000037812 */ /* 0x000fe200078ec0ff */
[----:B------:R-:W-:-:S04]  /*01e0*/  IMAD.MOV.U32 R27, RZ, RZ, RZ ;  /* 0x000000ffff1b7224 */ /* 0x000fc800078e00ff */
[----:B------:R-:W-:Y:S02]  /*01f0*/  IMAD.U32 R4, RZ, RZ, UR5 ;  /* 0x00000005ff047e24 */ /* 0x000fe4000f8e00ff */
[----:B------:R-:W-:-:S07]  /*0200*/  IMAD.MOV R18, RZ, RZ, -R3 ;  /* 0x000000ffff127224 */ /* 0x000fce00078e0a03 */
.L_x_4:
[----:B------:R-:W0:Y:S01]  /*0210*/  LDS.128 R8, [R4+-0x20] ;  /* 0xffffe00004087984 */ /* 0x000e220000000c00 */
[----:B------:R-:W-:-:S03]  /*0220*/  IADD3 R18, PT, PT, R18, 0x10, RZ ;  /* 0x0000001012127810 */ /* 0x000fc60007ffe0ff */
[----:B------:R-:W1:Y:S01]  /*0230*/  LDS.128 R12, [R4+-0x10] ;  /* 0xfffff000040c7984 */ /* 0x000e620000000c00 */
[----:B------:R-:W-:-:S03]  /*0240*/  ISETP.NE.AND P0, PT, R18, RZ, PT ;  /* 0x000000ff1200720c */ /* 0x000fc60003f05270 */
[----:B------:R-:W2:Y:S01]  /*0250*/  LDS.128 R20, [R4] ;  /* 0x0000000004147984 */ /* 0x000ea20000000c00 */
[----:B0-----:R-:W-:-:S03]  /*0260*/  FADD R8, R8, R27 ;  /* 0x0000001b08087221 */ /* 0x001fc60000000000 */
[----:B------:R0:W3:Y:S01]  /*0270*/  LDS.128 R24, [R4+0x10] ;  /* 0x0000100004187984 */ /* 0x0000e20000000c00 */
[----:B------:R-:W-:-:S04]  /*0280*/  FADD R9, R8, R9 ;  /* 0x0000000908097221 */ /* 0x000fc80000000000 */
[----:B------:R-:W-:Y:S01]  /*0290*/  FADD R10, R9, R10 ;  /* 0x0000000a090a7221 */ /* 0x000fe20000000000 */
[----:B0-----:R-:W-:-:S03]  /*02a0*/  VIADD R4, R4, 0x40 ;  /* 0x0000004004047836 */ /* 0x001fc60000000000 */
[----:B------:R-:W-:-:S04]  /*02b0*/  FADD R11, R10, R11 ;  /* 0x0000000b0a0b7221 */ /* 0x000fc80000000000 */
[----:B-1----:R-:W-:-:S04]  /*02c0*/  FADD R12, R11, R12 ;  /* 0x0000000c0b0c7221 */ /* 0x002fc80000000000 */
[----:B------:R-:W-:-:S04]  /*02d0*/  FADD R13, R12, R13 ;  /* 0x0000000d0c0d7221 */ /* 0x000fc80000000000 */
[----:B------:R-:W-:-:S04]  /*02e0*/  FADD R14, R13, R14 ;  /* 0x0000000e0d0e7221 */ /* 0x000fc80000000000 */
[----:B------:R-:W-:-:S04]  /*02f0*/  FADD R15, R14, R15 ;  /* 0x0000000f0e0f7221 */ /* 0x000fc80000000000 */
[----:B--2---:R-:W-:-:S04]  /*0300*/  FADD R20, R15, R20 ;  /* 0x000000140f147221 */ /* 0x004fc80000000000 */
[----:B------:R-:W-:-:S04]  /*0310*/  FADD R21, R20, R21 ;  /* 0x0000001514157221 */ /* 0x000fc80000000000 */
[----:B------:R-:W-:-:S04]  /*0320*/  FADD R22, R21, R22 ;  /* 0x0000001615167221 */ /* 0x000fc80000000000 */
[----:B------:R-:W-:-:S04]  /*0330*/  FADD R23, R22, R23 ;  /* 0x0000001716177221 */ /* 0x000fc80000000000 */
[----:B---3--:R-:W-:-:S04]  /*0340*/  FADD R24, R23, R24 ;  /* 0x0000001817187221 */ /* 0x008fc80000000000 */
[----:B------:R-:W-:-:S04]  /*0350*/  FADD R25, R24, R25 ;  /* 0x0000001918197221 */ /* 0x000fc80000000000 */
[----:B------:R-:W-:-:S04]  /*0360*/  FADD R26, R25, R26 ;  /* 0x0000001a191a7221 */ /* 0x000fc80000000000 */
[----:B------:R-:W-:Y:S01]  /*0370*/  FADD R27, R26, R27 ;  /* 0x0000001b1a1b7221 */ /* 0x000fe20000000000 */
[----:B------:R-:W-:Y:S06]  /*0380*/  @P0 BRA `(.L_x_4) ;  /* 0xfffffffc00a00947 */ /* 0x000fec000383ffff */
.L_x_3:
[----:B------:R-:W-:Y:S05]  /*0390*/  BSYNC.RECONVERGENT B1 ;  /* 0x0000000000017941 */ /* 0x000fea0003800200 */
.L_x_2:
[----:B------:R-:W-:Y:S05]  /*03a0*/  @!P1 BRA `(.L_x_1) ;  /* 0x0000000000989947 */ /* 0x000fea0003800000 */
[----:B------:R-:W-:Y:S01]  /*03b0*/  ISETP.GE.U32.AND P0, PT, R5, 0x8, PT ;  /* 0x000000080500780c */ /* 0x000fe20003f06070 */
[----:B------:R-:W-:Y:S01]  /*03c0*/  BSSY.RECONVERGENT B1, `(.L_x_5) ;  /* 0x0000010000017945 */ /* 0x000fe20003800200 */
[----:B------:R-:W-:-:S04]  /*03d0*/  LOP3.LUT R18, R0, 0x7, RZ, 0xc0, !PT ;  /* 0x0000000700127812 */ /* 0x000fc800078ec0ff */
[----:B------:R-:W-:-:S07]  /*03e0*/  ISETP.NE.AND P1, PT, R18, RZ, PT ;  /* 0x000000ff1200720c */ /* 0x000fce0003f25270 */
[----:B------:R-:W-:Y:S06]  /*03f0*/  @!P0 BRA `(.L_x_6) ;  /* 0x0000000000308947 */ /* 0x000fec0003800000 */
[C---:B------:R-:W-:Y:S01]  /*0400*/  LEA R4, R3.reuse, UR4, 0x2 ;  /* 0x0000000403047c11 */ /* 0x040fe2000f8e10ff */
[----:B------:R-:W-:-:S04]  /*0410*/  VIADD R3, R3, 0x8 ;  /* 0x0000000803037836 */ /* 0x000fc80000000000 */
[----:B------:R-:W0:Y:S04]  /*0420*/  LDS.128 R8, [R4] ;  /* 0x0000000004087984 */ /* 0x000e280000000c00 */
[----:B------:R-:W1:Y:S01]  /*0430*/  LDS.128 R12, [R4+0x10] ;  /* 0x00001000040c7984 */ /* 0x000e620000000c00 */
[----:B0-----:R-:W-:-:S04]  /*0440*/  FADD R8, R27, R8 ;  /* 0x000000081b087221 */ /* 0x001fc80000000000 */
[----:B------:R-:W-:-:S04]  /*0450*/  FADD R9, R8, R9 ;  /* 0x0000000908097221 */ /* 0x000fc80000000000 */
[----:B------:R-:W-:-:S04]  /*0460*/  FADD R10, R9, R10 ;  /* 0x0000000a090a7221 */ /* 0x000fc80000000000 */
[----:B------:R-:W-:-:S04]  /*0470*/  FADD R11, R10, R11 ;  /* 0x0000000b0a0b7221 */ /* 0x000fc80000000000 */
[----:B-1----:R-:W-:-:S04]  /*0480*/  FADD R12, R11, R12 ;  /* 0x0000000c0b0c7221 */ /* 0x002fc80000000000 */
[----:B------:R-:W-:-:S04]  /*0490*/  FADD R13, R12, R13 ;  /* 0x0000000d0c0d7221 */ /* 0x000fc80000000000 */
[----:B------:R-:W-:-:S04]  /*04a0*/  FADD R14, R13, R14 ;  /* 0x0000000e0d0e7221 */ /* 0x000fc80000000000 */
[----:B------:R-:W-:-:S07]  /*04b0*/  FADD R27, R14, R15 ;  /* 0x0000000f0e1b7221 */ /* 0x000fce0000000000 */
.L_x_6:
[----:B------:R-:W-:Y:S05]  /*04c0*/  BSYNC.RECONVERGENT B1 ;  /* 0x0000000000017941 */ /* 0x000fea0003800200 */
.L_x_5:
[----:B------:R-:W-:Y:S05]  /*04d0*/  @!P1 BRA `(.L_x_1) ;  /* 0x00000000004c9947 */ /* 0x000fea0003800000 */
[----:B------:R-:W-:Y:S02]  /*04e0*/  ISETP.GE.U32.AND P0, PT, R18, 0x4, PT ;  /* 0x000000041200780c */ /* 0x000fe40003f06070 */
[----:B------:R-:W-:-:S04]  /*04f0*/  LOP3.LUT R4, R0, 0x3, RZ, 0xc0, !PT ;  /* 0x0000000300047812 */ /* 0x000fc800078ec0ff */
[----:B------:R-:W-:-:S07]  /*0500*/  ISETP.NE.AND P1, PT, R4, RZ, PT ;  /* 0x000000ff0400720c */ /* 0x000fce0003f25270 */
[C---:B------:R-:W-:Y:S01]  /*0510*/  @P0 LEA R8, R3.reuse, UR4, 0x2 ;  /* 0x0000000403080c11 */ /* 0x040fe2000f8e10ff */
[----:B------:R-:W-:-:S05]  /*0520*/  @P0 VIADD R3, R3, 0x4 ;  /* 0x0000000403030836 */ /* 0x000fca0000000000 */
[----:B------:R-:W0:Y:S02]  /*0530*/  @P0 LDS.128 R8, [R8] ;  /* 0x0000000008080984 */ /* 0x000e240000000c00 */
[----:B0-----:R-:W-:-:S04]  /*0540*/  @P0 FADD R12, R27, R8 ;  /* 0x000000081b0c0221 */ /* 0x001fc80000000000 */
[----:B------:R-:W-:-:S04]  /*0550*/  @P0 FADD R9, R12, R9 ;  /* 0x000000090c090221 */ /* 0x000fc80000000000 */
[----:B------:R-:W-:-:S04]  /*0560*/  @P0 FADD R10, R9, R10 ;  /* 0x0000000a090a0221 */ /* 0x000fc80000000000 */
[----:B------:R-:W-:Y:S01]  /*0570*/  @P0 FADD R27, R10, R11 ;  /* 0x0000000b0a1b0221 */ /* 0x000fe20000000000 */
[----:B------:R-:W-:Y:S06]  /*0580*/  @!P1 BRA `(.L_x_1) ;  /* 0x0000000000209947 */ /* 0x000fec0003800000 */
[----:B------:R-:W-:Y:S02]  /*0590*/  LEA R3, R3, UR4, 0x2 ;  /* 0x0000000403037c11 */ /* 0x000fe4000f8e10ff */
[----:B------:R-:W-:-:S07]  /*05a0*/  IADD3 R4, PT, PT, -R4, RZ, RZ ;  /* 0x000000ff04047210 */ /* 0x000fce0007ffe1ff */
.L_x_7:
[----:B------:R0:W1:Y:S01]  /*05b0*/  LDS R8, [R3] ;  /* 0x0000000003087984 */ /* 0x0000620000000800 */
[----:B------:R-:W-:-:S05]  /*05c0*/  VIADD R4, R4, 0x1 ;  /* 0x0000000104047836 */ /* 0x000fca0000000000 */
[----:B------:R-:W-:Y:S01]  /*05d0*/  ISETP.NE.AND P0, PT, R4, RZ, PT ;  /* 0x000000ff0400720c */ /* 0x000fe20003f05270 */
[----:B0-----:R-:W-:Y:S02]  /*05e0*/  VIADD R3, R3, 0x4 ;  /* 0x0000000403037836 */ /* 0x001fe40000000000 */
[----:B-1----:R-:W-:-:S10]  /*05f0*/  FADD R27, R8, R27 ;  /* 0x0000001b081b7221 */ /* 0x002fd40000000000 */
[----:B------:R-:W-:Y:S05]  /*0600*/  @P0 BRA `(.L_x_7) ;  /* 0xfffffffc00e80947 */ /* 0x000fea000383ffff */
.L_x_1:
[----:B------:R-:W-:Y:S05]  /*0610*/  BSYNC.RECONVERGENT B0 ;  /* 0x0000000000007941 */ /* 0x000fea0003800200 */
.L_x_0:
[----:B0-----:R-:W-:Y:S01]  /*0620*/  VIADD R3, R0, 0x1 ;  /* 0x0000000100037836 */ /* 0x001fe20000000000 */
[----:B------:R-:W-:Y:S04]  /*0630*/  BSSY.RECONVERGENT B0, `(.L_x_8) ;  /* 0x000000d000007945 */ /* 0x000fe80003800200 */
[----:B------:R-:W-:-:S04]  /*0640*/  I2FP.F32.U32 R3, R3 ;  /* 0x0000000300037245 */ /* 0x000fc80000201000 */
[----:B------:R-:W0:Y:S08]  /*0650*/  MUFU.RCP R4, R3 ;  /* 0x0000000300047308 */ /* 0x000e300000001000 */
[----:B------:R-:W1:Y:S01]  /*0660*/  FCHK P0, R27, R3 ;  /* 0x000000031b007302 */ /* 0x000e620000000000 */
[----:B0-----:R-:W-:-:S04]  /*0670*/  FFMA R5, -R3, R4, 1 ;  /* 0x3f80000003057423 */ /* 0x001fc80000000104 */
[----:B------:R-:W-:-:S04]  /*0680*/  FFMA R4, R4, R5, R4 ;  /* 0x0000000504047223 */ /* 0x000fc80000000004 */
[----:B------:R-:W-:-:S04]  /*0690*/  FFMA R8, R4, R27, RZ ;  /* 0x0000001b04087223 */ /* 0x000fc800000000ff */
[----:B------:R-:W-:-:S04]  /*06a0*/  FFMA R19, -R3, R8, R27 ;  /* 0x0000000803137223 */ /* 0x000fc8000000011b */
[----:B------:R-:W-:Y:S01]  /*06b0*/  FFMA R19, R4, R19, R8 ;  /* 0x0000001304137223 */ /* 0x000fe20000000008 */
[----:B-1----:R-:W-:Y:S06]  /*06c0*/  @!P0 BRA `(.L_x_9) ;  /* 0x00000000000c8947 */ /* 0x002fec0003800000 */
[----:B------:R-:W-:-:S07]  /*06d0*/  MOV R4, 0x6f0 ;  /* 0x000006f000047802 */ /* 0x000fce0000000f00 */
[----:B------:R-:W-:Y:S05]  /*06e0*/  CALL.REL.NOINC `($__internal_0_$__cuda_sm3x_div_rn_noftz_f32_slowpath) ;  /* 0x0000000000487944 */ /* 0x000fea0003c00000 */
[----:B------:R-:W-:-:S07]  /*06f0*/  MOV R19, R3 ;  /* 0x0000000300137202 */ /* 0x000fce0000000f00 */
.L_x_9:
[----:B------:R-:W-:Y:S05]  /*0700*/  BSYNC.RECONVERGENT B0 ;  /* 0x0000000000007941 */ /* 0x000fea0003800200 */
.L_x_8:
[----:B------:R-:W0:Y:S01]  /*0710*/  F2F.F64.F32 R8, R19 ;  /* 0x0000001300087310 */ /* 0x000e220000201800 */
[----:B------:R-:W-:Y:S01]  /*0720*/  MOV R3, 0x0 ;  /* 0x0000000000037802 */ /* 0x000fe20000000f00 */
[----:B------:R1:W-:Y:S01]  /*0730*/  STL [R1], R0 ;  /* 0x0000000001007387 */ /* 0x0003e20000100800 */
[----:B------:R-:W2:Y:S02]  /*0740*/  LDCU.64 UR4, c[0x4][0x8] ;  /* 0x01000100ff0477ac */ /* 0x000ea40008000a00 */
[----:B------:R1:W3:Y:S01]  /*0750*/  LDC.64 R10, c[0x4][R3] ;  /* 0x01000000030a7b82 */ /* 0x0002e20000000a00 */
[----:B0-----:R1:W-:Y:S01]  /*0760*/  STL.64 [R1+0x8], R8 ;  /* 0x0000080801007387 */ /* 0x0013e20000100a00 */
[----:B--2---:R-:W-:Y:S02]  /*0770*/  IMAD.U32 R4, RZ, RZ, UR4 ;  /* 0x00000004ff047e24 */ /* 0x004fe4000f8e00ff */
[----:B------:R-:W-:-:S07]  /*0780*/  IMAD.U32 R5, RZ, RZ, UR5 ;  /* 0x00000005ff057e24 */ /* 0x000fce000f8e00ff */
[----:B------:R-:W-:-:S07]  /*0790*/  LEPC R20, `(.L_x_10) ;  /* 0x000000001014794e */ /* 0x000fce0000000000 */
[----:B-1-3--:R-:W-:Y:S05]  /*07a0*/  CALL.ABS.NOINC R10 ;  /* 0x000000000a007343 */ /* 0x00afea0003c00000 */
.L_x_10:
[----:B------:R-:W2:Y:S01]  /*07b0*/  LDG.E R0, desc[UR36][R16.64] ;  /* 0x0000002410007981 */ /* 0x000ea2000c1e1900 */
[----:B------:R-:W-:-:S05]  /*07c0*/  IMAD.MOV.U32 R3, RZ, RZ, 0x4048f5c3 ;  /* 0x4048f5c3ff037424 */ /* 0x000fca00078e00ff */
[----:B------:R-:W-:Y:S01]  /*07d0*/  STS [R2], R3 ;  /* 0x0000000302007388 */ /* 0x000fe20000000800 */
[----:B--2---:R-:W-:-:S13]  /*07e0*/  FSETP.GT.AND P0, PT, R0, R19, PT ;  /* 0x000000130000720b */ /* 0x004fda0003f04000 */
[----:B------:R-:W-:Y:S01]  /*07f0*/  @P0 STG.E desc[UR36][R16.64], R19 ;  /* 0x0000001310000986 */ /* 0x000fe2000c101924 */
[----:B------:R-:W-:Y:S05]  /*0800*/  EXIT ;  /* 0x000000000000794d */ /* 0x000fea0003800000 */
        .weak           $__internal_0_$__cuda_sm3x_div_rn_noftz_f32_slowpath
        .type           $__internal_0_$__cuda_sm3x_div_rn_noftz_f32_slowpath,@function
        .size           $__internal_0_$__cuda_sm3x_div_rn_noftz_f32_slowpath,(.L_x_25 - $__internal_0_$__cuda_sm3x_div_rn_noftz_f32_slowpath)
$__internal_0_$__cuda_sm3x_div_rn_noftz_f32_slowpath:
[----:B------:R-:W-:Y:S01]  /*0810*/  SHF.R.U32.HI R8, RZ, 0x17, R3 ;  /* 0x00000017ff087819 */ /* 0x000fe20000011603 */
[----:B------:R-:W-:Y:S01]  /*0820*/  BSSY.RECONVERGENT B1, `(.L_x_11) ;  /* 0x0000063000017945 */ /* 0x000fe20003800200 */
[----:B------:R-:W-:Y:S01]  /*0830*/  SHF.R.U32.HI R5, RZ, 0x17, R27 ;  /* 0x00000017ff057819 */ /* 0x000fe2000001161b */
[----:B------:R-:W-:Y:S01]  /*0840*/  IMAD.MOV.U32 R10, RZ, RZ, R3 ;  /* 0x000000ffff0a7224 */ /* 0x000fe200078e0003 */
[----:B------:R-:W-:Y:S02]  /*0850*/  LOP3.LUT R8, R8, 0xff, RZ, 0xc0, !PT ;  /* 0x000000ff08087812 */ /* 0x000fe400078ec0ff */
[----:B------:R-:W-:Y:S02]  /*0860*/  LOP3.LUT R9, R5, 0xff, RZ, 0xc0, !PT ;  /* 0x000000ff05097812 */ /* 0x000fe400078ec0ff */
[----:B------:R-:W-:-:S03]  /*0870*/  IADD3 R11, PT, PT, R8, -0x1, RZ ;  /* 0xffffffff080b7810 */ /* 0x000fc60007ffe0ff */
[----:B------:R-:W-:Y:S01]  /*0880*/  VIADD R12, R9, 0xffffffff ;  /* 0xffffffff090c7836 */ /* 0x000fe20000000000 */
[----:B------:R-:W-:-:S04]  /*0890*/  ISETP.GT.U32.AND P0, PT, R11, 0xfd, PT ;  /* 0x000000fd0b00780c */ /* 0x000fc80003f04070 */
[----:B------:R-:W-:-:S13]  /*08a0*/  ISETP.GT.U32.OR P0, PT, R12, 0xfd, P0 ;  /* 0x000000fd0c00780c */ /* 0x000fda0000704470 */
[----:B------:R-:W-:Y:S01]  /*08b0*/  @!P0 IMAD.MOV.U32 R5, RZ, RZ, RZ ;  /* 0x000000ffff058224 */ /* 0x000fe200078e00ff */
[----:B------:R-:W-:Y:S06]  /*08c0*/  @!P0 BRA `(.L_x_12) ;  /* 0x00000000005c8947 */ /* 0x000fec0003800000 */
[----:B------:R-:W-:Y:S02]  /*08d0*/  FSETP.GTU.FTZ.AND P0, PT, |R27|, +INF , PT ;  /* 0x7f8000001b00780b */ /* 0x000fe40003f1c200 */
[----:B------:R-:W-:-:S04]  /*08e0*/  FSETP.GTU.FTZ.AND P1, PT, |R3|, +INF , PT ;  /* 0x7f8000000300780b */ /* 0x000fc80003f3c200 */
[----:B------:R-:W-:-:S13]  /*08f0*/  PLOP3.LUT P0, PT, P0, P1, PT, 0xf8, 0x8f ;  /* 0x00000000008f781c */ /* 0x000fda0000703f70 */
[----:B------:R-:W-:Y:S05]  /*0900*/  @P0 BRA `(.L_x_13) ;  /* 0x00000004004c0947 */ /* 0x000fea0003800000 */
[----:B------:R-:W-:-:S13]  /*0910*/  LOP3.LUT P0, RZ, R10, 0x7fffffff, R27, 0xc8, !PT ;  /* 0x7fffffff0aff7812 */ /* 0x000fda000780c81b */
[----:B------:R-:W-:Y:S05]  /*0920*/  @!P0 BRA `(.L_x_14) ;  /* 0x00000004003c8947 */ /* 0x000fea0003800000 */
[----:B------:R-:W-:Y:S02]  /*0930*/  FSETP.NEU.FTZ.AND P2, PT, |R27|, +INF , PT ;  /* 0x7f8000001b00780b */ /* 0x000fe40003f5d200 */
[----:B------:R-:W-:Y:S02]  /*0940*/  FSETP.NEU.FTZ.AND P1, PT, |R3|, +INF , PT ;  /* 0x7f8000000300780b */ /* 0x000fe40003f3d200 */
[----:B------:R-:W-:-:S11]  /*0950*/  FSETP.NEU.FTZ.AND P0, PT, |R27|, +INF , PT ;  /* 0x7f8000001b00780b */ /* 0x000fd60003f1d200 */
[----:B------:R-:W-:Y:S05]  /*0960*/  @!P1 BRA !P2, `(.L_x_14) ;  /* 0x00000004002c9947 */ /* 0x000fea0005000000 */
[----:B------:R-:W-:-:S04]  /*0970*/  LOP3.LUT P2, RZ, R27, 0x7fffffff, RZ, 0xc0, !PT ;  /* 0x7fffffff1bff7812 */ /* 0x000fc8000784c0ff */
[----:B------:R-:W-:-:S13]  /*0980*/  PLOP3.LUT P1, PT, P1, P2, PT, 0x2f, 0xf2 ;  /* 0x0000000000f2781c */ /* 0x000fda0000f24577 */
[----:B------:R-:W-:Y:S05]  /*0990*/  @P1 BRA `(.L_x_15) ;  /* 0x0000000400181947 */ /* 0x000fea0003800000 */
[----:B------:R-:W-:-:S04]  /*09a0*/  LOP3.LUT P1, RZ, R10, 0x7fffffff, RZ, 0xc0, !PT ;  /* 0x7fffffff0aff7812 */ /* 0x000fc8000782c0ff */
[----:B------:R-:W-:-:S13]  /*09b0*/  PLOP3.LUT P0, PT, P0, P1, PT, 0x2f, 0xf2 ;  /* 0x0000000000f2781c */ /* 0x000fda0000702577 */
[----:B------:R-:W-:Y:S05]  /*09c0*/  @P0 BRA `(.L_x_16) ;  /* 0x0000000400000947 */ /* 0x000fea0003800000 */
[----:B------:R-:W-:Y:S02]  /*09d0*/  ISETP.GE.AND P0, PT, R12, RZ, PT ;  /* 0x000000ff0c00720c */ /* 0x000fe40003f06270 */
[----:B------:R-:W-:-:S11]  /*09e0*/  ISETP.GE.AND P1, PT, R11, RZ, PT ;  /* 0x000000ff0b00720c */ /* 0x000fd60003f26270 */
[----:B------:R-:W-:Y:S01]  /*09f0*/  @P0 MOV R5, RZ ;  /* 0x000000ff00050202 */ /* 0x000fe20000000f00 */
[----:B------:R-:W-:Y:S02]  /*0a00*/  @!P0 IMAD.MOV.U32 R5, RZ, RZ, -0x40 ;  /* 0xffffffc0ff058424 */ /* 0x000fe400078e00ff */
[----:B------:R-:W-:Y:S01]  /*0a10*/  @!P0 FFMA R27, R27, 1.84467440737095516160e+19, RZ ;  /* 0x5f8000001b1b8823 */ /* 0x000fe200000000ff */
[----:B------:R-:W-:Y:S01]  /*0a20*/  @!P1 FFMA R10, R3, 1.84467440737095516160e+19, RZ ;  /* 0x5f800000030a9823 */ /* 0x000fe200000000ff */
[----:B------:R-:W-:-:S07]  /*0a30*/  @!P1 VIADD R5, R5, 0x40 ;  /* 0x0000004005059836 */ /* 0x000fce0000000000 */
.L_x_12:
[----:B------:R-:W-:Y:S01]  /*0a40*/  LEA R3, R8, 0xc0800000, 0x17 ;  /* 0xc080000008037811 */ /* 0x000fe200078eb8ff */
[----:B------:R-:W-:Y:S01]  /*0a50*/  BSSY.RECONVERGENT B2, `(.L_x_17) ;  /* 0x0000036000027945 */ /* 0x000fe20003800200 */
[----:B------:R-:W-:-:S03]  /*0a60*/  IADD3 R9, PT, PT, R9, -0x7f, RZ ;  /* 0xffffff8109097810 */ /* 0x000fc60007ffe0ff */
[----:B------:R-:W-:Y:S02]  /*0a70*/  IMAD.IADD R10, R10, 0x1, -R3 ;  /* 0x000000010a0a7824 */ /* 0x000fe400078e0a03 */
[C---:B------:R-:W-:Y:S02]  /*0a80*/  IMAD R3, R9.reuse, -0x800000, R27 ;  /* 0xff80000009037824 */ /* 0x040fe400078e021b */
[----:B------:R0:W1:Y:S01]  /*0a90*/  MUFU.RCP R11, R10 ;  /* 0x0000000a000b7308 */ /* 0x0000620000001000 */
[----:B------:R-:W-:Y:S01]  /*0aa0*/  FADD.FTZ R12, -R10, -RZ ;  /* 0x800000ff0a0c7221 */ /* 0x000fe20000010100 */
[----:B0-----:R-:W-:-:S05]  /*0ab0*/  IADD3 R10, PT, PT, R9, 0x7f, -R8 ;  /* 0x0000007f090a7810 */ /* 0x001fca0007ffe808 */
[----:B------:R-:W-:Y:S02]  /*0ac0*/  IMAD.IADD R10, R10, 0x1, R5 ;  /* 0x000000010a0a7824 */ /* 0x000fe400078e0205 */
[----:B-1----:R-:W-:-:S04]  /*0ad0*/  FFMA R14, R11, R12, 1 ;  /* 0x3f8000000b0e7423 */ /* 0x002fc8000000000c */
[----:B------:R-:W-:-:S04]  /*0ae0*/  FFMA R18, R11, R14, R11 ;  /* 0x0000000e0b127223 */ /* 0x000fc8000000000b */
[----:B------:R-:W-:-:S04]  /*0af0*/  FFMA R11, R3, R18, RZ ;  /* 0x00000012030b7223 */ /* 0x000fc800000000ff */
[----:B------:R-:W-:-:S04]  /*0b00*/  FFMA R14, R12, R11, R3 ;  /* 0x0000000b0c0e7223 */ /* 0x000fc80000000003 */
[----:B------:R-:W-:-:S04]  /*0b10*/  FFMA R11, R18, R14, R11 ;  /* 0x0000000e120b7223 */ /* 0x000fc8000000000b */
[----:B------:R-:W-:-:S04]  /*0b20*/  FFMA R12, R12, R11, R3 ;  /* 0x0000000b0c0c7223 */ /* 0x000fc80000000003 */
[----:B------:R-:W-:-:S05]  /*0b30*/  FFMA R3, R18, R12, R11 ;  /* 0x0000000c12037223 */ /* 0x000fca000000000b */
[----:B------:R-:W-:-:S04]  /*0b40*/  SHF.R.U32.HI R8, RZ, 0x17, R3 ;  /* 0x00000017ff087819 */ /* 0x000fc80000011603 */
[----:B------:R-:W-:-:S05]  /*0b50*/  LOP3.LUT R8, R8, 0xff, RZ, 0xc0, !PT ;  /* 0x000000ff08087812 */ /* 0x000fca00078ec0ff */
[----:B------:R-:W-:-:S04]  /*0b60*/  IMAD.IADD R13, R8, 0x1, R10 ;  /* 0x00000001080d7824 */ /* 0x000fc800078e020a */
[----:B------:R-:W-:-:S05]  /*0b70*/  VIADD R5, R13, 0xffffffff ;  /* 0xffffffff0d057836 */ /* 0x000fca0000000000 */
[----:B------:R-:W-:-:S13]  /*0b80*/  ISETP.GE.U32.AND P0, PT, R5, 0xfe, PT ;  /* 0x000000fe0500780c */ /* 0x000fda0003f06070 */
[----:B------:R-:W-:Y:S05]  /*0b90*/  @!P0 BRA `(.L_x_18) ;  /* 0x0000000000808947 */ /* 0x000fea0003800000 */
[----:B------:R-:W-:-:S13]  /*0ba0*/  ISETP.GT.AND P0, PT, R13, 0xfe, PT ;  /* 0x000000fe0d00780c */ /* 0x000fda0003f04270 */
[----:B------:R-:W-:Y:S05]  /*0bb0*/  @P0 BRA `(.L_x_19) ;  /* 0x00000000006c0947 */ /* 0x000fea0003800000 */
[----:B------:R-:W-:-:S13]  /*0bc0*/  ISETP.GE.AND P0, PT, R13, 0x1, PT ;  /* 0x000000010d00780c */ /* 0x000fda0003f06270 */
[----:B------:R-:W-:Y:S05]  /*0bd0*/  @P0 BRA `(.L_x_20) ;  /* 0x0000000000740947 */ /* 0x000fea0003800000 */
[----:B------:R-:W-:Y:S02]  /*0be0*/  ISETP.GE.AND P0, PT, R13, -0x18, PT ;  /* 0xffffffe80d00780c */ /* 0x000fe40003f06270 */
[----:B------:R-:W-:-:S11]  /*0bf0*/  LOP3.LUT R3, R3, 0x80000000, RZ, 0xc0, !PT ;  /* 0x8000000003037812 */ /* 0x000fd600078ec0ff */
[----:B------:R-:W-:Y:S05]  /*0c00*/  @!P0 BRA `(.L_x_20) ;  /* 0x0000000000688947 */ /* 0x000fea0003800000 */
[CCC-:B------:R-:W-:Y:S01]  /*0c10*/  FFMA.RZ R5, R18.reuse, R12.reuse, R11.reuse ;  /* 0x0000000c12057223 */ /* 0x1c0fe2000000c00b */
[C---:B------:R-:W-:Y:S01]  /*0c20*/  IADD3 R10, PT, PT, R13.reuse, 0x20, RZ ;  /* 0x000000200d0a7810 */ /* 0x040fe20007ffe0ff */
[CCC-:B------:R-:W-:Y:S01]  /*0c30*/  FFMA.RM R8, R18.reuse, R12.reuse, R11.reuse ;  /* 0x0000000c12087223 */ /* 0x1c0fe2000000400b */
[----:B------:R-:W-:Y:S02]  /*0c40*/  ISETP.NE.AND P2, PT, R13, RZ, PT ;  /* 0x000000ff0d00720c */ /* 0x000fe40003f45270 */
[----:B------:R-:W-:Y:S01]  /*0c50*/  LOP3.LUT R9, R5, 0x7fffff, RZ, 0xc0, !PT ;  /* 0x007fffff05097812 */ /* 0x000fe200078ec0ff */
[----:B------:R-:W-:Y:S01]  /*0c60*/  FFMA.RP R5, R18, R12, R11 ;  /* 0x0000000c12057223 */ /* 0x000fe2000000800b */
[----:B------:R-:W-:Y:S01]  /*0c70*/  IMAD.MOV R11, RZ, RZ, -R13 ;  /* 0x000000ffff0b7224 */ /* 0x000fe200078e0a0d */
[----:B------:R-:W-:Y:S02]  /*0c80*/  ISETP.NE.AND P1, PT, R13, RZ, PT ;  /* 0x000000ff0d00720c */ /* 0x000fe40003f25270 */
[----:B------:R-:W-:-:S02]  /*0c90*/  LOP3.LUT R9, R9, 0x800000, RZ, 0xfc, !PT ;  /* 0x0080000009097812 */ /* 0x000fc400078efcff */
[----:B------:R-:W-:Y:S02]  /*0ca0*/  FSETP.NEU.FTZ.AND P0, PT, R5, R8, PT ;  /* 0x000000080500720b */ /* 0x000fe40003f1d000 */
[----:B------:R-:W-:Y:S02]  /*0cb0*/  SHF.L.U32 R10, R9, R10, RZ ;  /* 0x0000000a090a7219 */ /* 0x000fe400000006ff */
[----:B------:R-:W-:Y:S02]  /*0cc0*/  SEL R8, R11, RZ, P2 ;  /* 0x000000ff0b087207 */ /* 0x000fe40001000000 */
[----:B------:R-:W-:Y:S02]  /*0cd0*/  ISETP.NE.AND P1, PT, R10, RZ, P1 ;  /* 0x000000ff0a00720c */ /* 0x000fe40000f25270 */
[----:B------:R-:W-:Y:S02]  /*0ce0*/  SHF.R.U32.HI R8, RZ, R8, R9 ;  /* 0x00000008ff087219 */ /* 0x000fe40000011609 */
[----:B------:R-:W-:-:S02]  /*0cf0*/  PLOP3.LUT P0, PT, P0, P1, PT, 0xf8, 0x8f ;  /* 0x00000000008f781c */ /* 0x000fc40000703f70 */
[----:B------:R-:W-:Y:S02]  /*0d00*/  SHF.R.U32.HI R10, RZ, 0x1, R8 ;  /* 0x00000001ff0a7819 */ /* 0x000fe40000011608 */
[----:B------:R-:W-:-:S04]  /*0d10*/  SEL R5, RZ, 0x1, !P0 ;  /* 0x00000001ff057807 */ /* 0x000fc80004000000 */
[----:B------:R-:W-:-:S04]  /*0d20*/  LOP3.LUT R5, R5, 0x1, R10, 0xf8, !PT ;  /* 0x0000000105057812 */ /* 0x000fc800078ef80a */
[----:B------:R-:W-:-:S05]  /*0d30*/  LOP3.LUT R5, R5, R8, RZ, 0xc0, !PT ;  /* 0x0000000805057212 */ /* 0x000fca00078ec0ff */
[----:B------:R-:W-:-:S05]  /*0d40*/  IMAD.IADD R10, R10, 0x1, R5 ;  /* 0x000000010a0a7824 */ /* 0x000fca00078e0205 */
[----:B------:R-:W-:Y:S01]  /*0d50*/  LOP3.LUT R3, R10, R3, RZ, 0xfc, !PT ;  /* 0x000000030a037212 */ /* 0x000fe200078efcff */
[----:B------:R-:W-:Y:S06]  /*0d60*/  BRA `(.L_x_20) ;  /* 0x0000000000107947 */ /* 0x000fec0003800000 */
.L_x_19:
[----:B------:R-:W-:-:S04]  /*0d70*/  LOP3.LUT R3, R3, 0x80000000, RZ, 0xc0, !PT ;  /* 0x8000000003037812 */ /* 0x000fc800078ec0ff */
[----:B------:R-:W-:Y:S01]  /*0d80*/  LOP3.LUT R3, R3, 0x7f800000, RZ, 0xfc, !PT ;  /* 0x7f80000003037812 */ /* 0x000fe200078efcff */
[----:B------:R-:W-:Y:S06]  /*0d90*/  BRA `(.L_x_20) ;  /* 0x0000000000047947 */ /* 0x000fec0003800000 */
.L_x_18:
[----:B------:R-:W-:-:S07]  /*0da0*/  LEA R3, R10, R3, 0x17 ;  /* 0x000000030a037211 */ /* 0x000fce00078eb8ff */
.L_x_20:
[----:B------:R-:W-:Y:S05]  /*0db0*/  BSYNC.RECONVERGENT B2 ;  /* 0x0000000000027941 */ /* 0x000fea0003800200 */
.L_x_17:
[----:B------:R-:W-:Y:S05]  /*0dc0*/  BRA `(.L_x_21) ;  /* 0x0000000000207947 */ /* 0x000fea0003800000 */
.L_x_16:
[----:B------:R-:W-:-:S04]  /*0dd0*/  LOP3.LUT R3, R10, 0x80000000, R27, 0x48, !PT ;  /* 0x800000000a037812 */ /* 0x000fc800078e481b */
[----:B------:R-:W-:Y:S01]  /*0de0*/  LOP3.LUT R3, R3, 0x7f800000, RZ, 0xfc, !PT ;  /* 0x7f80000003037812 */ /* 0x000fe200078efcff */
[----:B------:R-:W-:Y:S06]  /*0df0*/  BRA `(.L_x_21) ;  /* 0x0000000000147947 */ /* 0x000fec0003800000 */
.L_x_15:
[----:B------:R-:W-:Y:S01]  /*0e00*/  LOP3.LUT R3, R10, 0x80000000, R27, 0x48, !PT ;  /* 0x800000000a037812 */ /* 0x000fe200078e481b */
[----:B------:R-:W-:Y:S06]  /*0e10*/  BRA `(.L_x_21) ;  /* 0x00000000000c7947 */ /* 0x000fec0003800000 */
.L_x_14:
[----:B------:R-:W0:Y:S01]  /*0e20*/  MUFU.RSQ R3, -QNAN ;  /* 0xffc0000000037908 */ /* 0x000e220000001400 */
[----:B------:R-:W-:Y:S05]  /*0e30*/  BRA `(.L_x_21) ;  /* 0x0000000000047947 */ /* 0x000fea0003800000 */
.L_x_13:
[----:B------:R-:W-:-:S07]  /*0e40*/  FADD.FTZ R3, R27, R3 ;  /* 0x000000031b037221 */ /* 0x000fce0000010000 */
.L_x_21:
[----:B------:R-:W-:Y:S05]  /*0e50*/  BSYNC.RECONVERGENT B1 ;  /* 0x0000000000017941 */ /* 0x000fea0003800200 */
.L_x_11:
[----:B------:R-:W-:-:S04]  /*0e60*/  IMAD.MOV.U32 R5, RZ, RZ, 0x0 ;  /* 0x00000000ff057424 */ /* 0x000fc800078e00ff */
[----:B0-----:R-:W-:Y:S05]  /*0e70*/  RET.REL.NODEC R4 `(_Z21use_shared_memory_GPUPf) ;  /* 0xfffffff004607950 */ /* 0x001fea0003c3ffff */
.L_x_22:
[----:B------:R-:W-:-:S00]  /*0e80*/  BRA `(.L_x_22) ;  /* 0xfffffffc00fc7947 */ /* 0x000fc0000383ffff */
[----:B------:R-:W-:-:S00]  /*0e90*/  NOP ;  /* 0x0000000000007918 */ /* 0x000fc00000000000 */
        /* <DEDUP_REMOVED lines=14> */
.L_x_25:


//--------------------- .text._Z21use_global_memory_GPUPf --------------------------
	.section	.text._Z21use_global_memory_GPUPf,"ax",@progbits
	.align	128
        .global         _Z21use_global_memory_GPUPf
        .type           _Z21use_global_memory_GPUPf,@function
        .size           _Z21use_global_memory_GPUPf,(.L_x_27 - _Z21use_global_memory_GPUPf)
        .other          _Z21use_global_memory_GPUPf,@"STO_CUDA_ENTRY STV_DEFAULT"
_Z21use_global_memory_GPUPf:
.text._Z21use_global_memory_GPUPf:
[----:B------:R-:W-:Y:S01]  /*0000*/  LDC R1, c[0x0][0x37c] ;  /* 0x0000df00ff017b82 */ /* 0x000fe20000000800 */
[----:B------:R-:W0:Y:S07]  /*0010*/  S2R R5, SR_TID.X ;  /* 0x0000000000057919 */ /* 0x000e2e0000002100 */
[----:B------:R-:W1:Y:S01]  /*0020*/  LDC.64 R2, c[0x0][0x380] ;  /* 0x0000e000ff027b82 */ /* 0x000e620000000a00 */
[----:B------:R-:W2:Y:S01]  /*0030*/  LDCU.64 UR4, c[0x0][0x358] ;  /* 0x00006b00ff0477ac */ /* 0x000ea20008000a00 */
[C---:B0-----:R-:W-:Y:S01]  /*0040*/  SHF.L.U32 R0, R5.reuse, 0x1, RZ ;  /* 0x0000000105007819 */ /* 0x041fe200000006ff */
[----:B-1----:R-:W-:-:S03]  /*0050*/  IMAD.WIDE.U32 R2, R5, 0x4, R2 ;  /* 0x0000000405027825 */ /* 0x002fc600078e0002 */
[----:B------:R-:W-:-:S05]  /*0060*/  I2FP.F32.U32 R5, R0 ;  /* 0x0000000000057245 */ /* 0x000fca0000201000 */
[----:B--2---:R-:W-:Y:S01]  /*0070*/  STG.E desc[UR4][R2.64], R5 ;  /* 0x0000000502007986 */ /* 0x004fe2000c101904 */
[----:B------:R-:W-:Y:S05]  /*0080*/  EXIT ;  /* 0x000000000000794d */ /* 0x000fea0003800000 */
.L_x_23:
        /* <DEDUP_REMOVED lines=15> */
.L_x_27:


//--------------------- .text._Z20use_local_memory_GPUf --------------------------
	.section	.text._Z20use_local_memory_GPUf,"ax",@progbits
	.align	128
        .global         _Z20use_local_memory_GPUf
        .type           _Z20use_local_memory_GPUf,@function
        .size           _Z20use_local_memory_GPUf,(.L_x_28 - _Z20use_local_memory_GPUf)
        .other          _Z20use_local_memory_GPUf,@"STO_CUDA_ENTRY STV_DEFAULT"
_Z20use_local_memory_GPUf:
.text._Z20use_local_memory_GPUf:
[----:B------:R-:W-:Y:S01]  /*0000*/  LDC R1, c[0x0][0x37c] ;  /* 0x0000df00ff017b82 */ /* 0x000fe20000000800 */
[----:B------:R-:W-:Y:S05]  /*0010*/  EXIT ;  /* 0x000000000000794d */ /* 0x000fea0003800000 */
.L_x_24:
        /* <DEDUP_REMOVED lines=14> */
.L_x_28:


//--------------------- .nv.global.init           --------------------------
	.section	.nv.global.init,"aw",@progbits
.nv.global.init:
	.type		$str,@object
	.size		$str,(.L_0 - $str)
$str:
        /*0000*/ 	.byte	0x54, 0x68, 0x72, 0x65, 0x61, 0x64, 0x20, 0x69, 0x64, 0x20, 0x3d, 0x20, 0x25, 0x64, 0x09, 0x20
        /*0010*/ 	.byte	0x41, 0x76, 0x65, 0x72, 0x61, 0x67, 0x65, 0x20, 0x3d, 0x20, 0x25, 0x66, 0x0a, 0x00
.L_0:


//--------------------- .nv.shared._Z21use_shared_memory_GPUPf --------------------------
	.section	.nv.shared._Z21use_shared_memory_GPUPf,"aw",@nobits
	.sectionflags	@""
	.align	4
.nv.shared._Z21use_shared_memory_GPUPf:
	.zero		1536


//--------------------- .nv.shared.reserved.0     --------------------------
	.section	.nv.shared.reserved.0,"aw",@nobits
	.weak		__nv_reservedSMEM_offset_0_alias
	.size		__nv_reservedSMEM_offset_0_alias, 0, 64
	.other		__nv_reservedSMEM_offset_0_alias,@"STO_CUDA_RESERVED_SHARED STV_DEFAULT"
__nv_reservedSMEM_offset_0_alias:
	.zero		0
	.zero		64


//--------------------- .nv.constant0._Z21use_shared_memory_GPUPf --------------------------
	.section	.nv.constant0._Z21use_shared_memory_GPUPf,"a",@progbits
	.sectionflags	@""
	.align	4
.nv.constant0._Z21use_shared_memory_GPUPf:
	.zero		904


//--------------------- .nv.constant0._Z21use_global_memory_GPUPf --------------------------
	.section	.nv.constant0._Z21use_global_memory_GPUPf,"a",@progbits
	.sectionflags	@""
	.align	4
.nv.constant0._Z21use_global_memory_GPUPf:
	.zero		904


//--------------------- .nv.constant0._Z20use_local_memory_GPUf --------------------------
	.section	.nv.constant0._Z20use_local_memory_GPUf,"a",@progbits
	.sectionflags	@""
	.align	4
.nv.constant0._Z20use_local_memory_GPUf:
	.zero		900


//--------------------- SYMBOLS --------------------------

	.type		.nv.reservedSmem.offset0,@object
	.size		.nv.reservedSmem.offset0,0x4
	.type		.nv.reservedSmem.cap,@object
	.size		.nv.reservedSmem.cap,0x4
	.type		vprintf,@function
